//
// Generated by NVIDIA NVVM Compiler
//
// Compiler Build ID: CL-36424714
// Cuda compilation tools, release 13.0, V13.0.88
// Based on NVVM 20.0.0
//

.version 9.0
.target sm_100
.address_size 64

	// .globl	_Z24SoftmaxBackwardDotKernelPKfS0_PfS1_ii
.global .align 1 .b8 _ZN34_INTERNAL_214dc35f_4_k_cu_f6ec2f894cuda3std3__436_GLOBAL__N__214dc35f_4_k_cu_f6ec2f896ignoreE[1];
.global .align 1 .b8 _ZN34_INTERNAL_214dc35f_4_k_cu_f6ec2f894cuda3std3__45__cpo5beginE[1];
.global .align 1 .b8 _ZN34_INTERNAL_214dc35f_4_k_cu_f6ec2f894cuda3std3__45__cpo3endE[1];
.global .align 1 .b8 _ZN34_INTERNAL_214dc35f_4_k_cu_f6ec2f894cuda3std3__45__cpo6cbeginE[1];
.global .align 1 .b8 _ZN34_INTERNAL_214dc35f_4_k_cu_f6ec2f894cuda3std3__45__cpo4cendE[1];
.global .align 1 .b8 _ZN34_INTERNAL_214dc35f_4_k_cu_f6ec2f894cuda3std3__419piecewise_constructE[1];
.global .align 1 .b8 _ZN34_INTERNAL_214dc35f_4_k_cu_f6ec2f894cuda3std3__48in_placeE[1];
.global .align 1 .b8 _ZN34_INTERNAL_214dc35f_4_k_cu_f6ec2f894cuda3std6ranges3__45__cpo4swapE[1];
.global .align 1 .b8 _ZN34_INTERNAL_214dc35f_4_k_cu_f6ec2f894cuda3std6ranges3__45__cpo9iter_moveE[1];
.global .align 1 .b8 _ZN34_INTERNAL_214dc35f_4_k_cu_f6ec2f894cuda3std6ranges3__45__cpo7advanceE[1];

.visible .entry _Z24SoftmaxBackwardDotKernelPKfS0_PfS1_ii(
	.param .u64 .ptr .align 1 _Z24SoftmaxBackwardDotKernelPKfS0_PfS1_ii_param_0,
	.param .u64 .ptr .align 1 _Z24SoftmaxBackwardDotKernelPKfS0_PfS1_ii_param_1,
	.param .u64 .ptr .align 1 _Z24SoftmaxBackwardDotKernelPKfS0_PfS1_ii_param_2,
	.param .u64 .ptr .align 1 _Z24SoftmaxBackwardDotKernelPKfS0_PfS1_ii_param_3,
	.param .u32 _Z24SoftmaxBackwardDotKernelPKfS0_PfS1_ii_param_4,
	.param .u32 _Z24SoftmaxBackwardDotKernelPKfS0_PfS1_ii_param_5
)
{
	.reg .pred 	%p<20>;
	.reg .b32 	%r<71>;
	.reg .b32 	%f<42>;
	.reg .b64 	%rd<29>;

	ld.param.u64 	%rd8, [_Z24SoftmaxBackwardDotKernelPKfS0_PfS1_ii_param_0];
	ld.param.u64 	%rd9, [_Z24SoftmaxBackwardDotKernelPKfS0_PfS1_ii_param_1];
	ld.param.u64 	%rd10, [_Z24SoftmaxBackwardDotKernelPKfS0_PfS1_ii_param_2];
	ld.param.u64 	%rd11, [_Z24SoftmaxBackwardDotKernelPKfS0_PfS1_ii_param_3];
	ld.param.u32 	%r18, [_Z24SoftmaxBackwardDotKernelPKfS0_PfS1_ii_param_4];
	ld.param.u32 	%r17, [_Z24SoftmaxBackwardDotKernelPKfS0_PfS1_ii_param_5];
	mov.u32 	%r1, %ctaid.y;
	setp.ge.s32 	%p1, %r1, %r18;
	@%p1 bra 	$L__BB0_16;
	mul.lo.s32 	%r2, %r17, %r1;
	mov.u32 	%r19, %ctaid.x;
	mov.u32 	%r3, %ntid.x;
	shl.b32 	%r20, %r3, 3;
	mul.lo.s32 	%r21, %r20, %r19;
	add.s32 	%r22, %r21, %r20;
	min.s32 	%r4, %r22, %r17;
	mov.u32 	%r5, %tid.x;
	shl.b32 	%r23, %r5, 2;
	add.s32 	%r69, %r21, %r23;
	setp.ge.s32 	%p2, %r69, %r4;
	mov.f32 	%f41, 0f00000000;
	@%p2 bra 	$L__BB0_4;
	shl.b32 	%r7, %r3, 2;
	cvta.to.global.u64 	%rd1, %rd8;
	cvta.to.global.u64 	%rd2, %rd9;
	cvta.to.global.u64 	%rd3, %rd10;
	cvt.s64.s32 	%rd4, %r2;
	mov.f32 	%f41, 0f00000000;
$L__BB0_3:
	cvt.s64.s32 	%rd12, %r69;
	add.s64 	%rd13, %rd12, %rd4;
	shl.b64 	%rd14, %rd13, 2;
	add.s64 	%rd15, %rd1, %rd14;
	ld.global.v4.f32 	{%f6, %f7, %f8, %f9}, [%rd15];
	add.s64 	%rd16, %rd2, %rd14;
	ld.global.v4.f32 	{%f10, %f11, %f12, %f13}, [%rd16];
	mul.f32 	%f14, %f6, %f10;
	mul.f32 	%f15, %f7, %f11;
	mul.f32 	%f16, %f8, %f12;
	mul.f32 	%f17, %f9, %f13;
	add.f32 	%f18, %f14, %f15;
	add.f32 	%f19, %f18, %f16;
	add.f32 	%f20, %f19, %f17;
	add.f32 	%f41, %f41, %f20;
	add.s64 	%rd17, %rd3, %rd14;
	st.global.v4.f32 	[%rd17], {%f14, %f15, %f16, %f17};
	add.s32 	%r69, %r69, %r7;
	setp.lt.s32 	%p3, %r69, %r4;
	@%p3 bra 	$L__BB0_3;
$L__BB0_4:
	// begin inline asm
	{
	 .reg .u32 start;
	 .reg .u64 extended;
	 mov.u32 start, %reserved_smem_offset_1;
	 cvt.u64.u32 extended, start;
	 cvta.shared.u64 %rd18, extended;
	}
	// end inline asm
	mov.u32 	%r24, %tid.y;
	mov.u32 	%r25, %tid.z;
	mov.u32 	%r26, %ntid.y;
	mad.lo.s32 	%r27, %r25, %r26, %r24;
	mad.lo.s32 	%r10, %r27, %r3, %r5;
	bar.warp.sync 	-1;
	and.b32  	%r11, %r10, 31;
	setp.ne.s32 	%p4, %r11, 0;
	@%p4 bra 	$L__BB0_6;
	add.s64 	%rd19, %rd18, 8;
	shr.u32 	%r29, %r10, 5;
	mov.b32 	%r30, 1;
	shl.b32 	%r31, %r30, %r29;
	not.b32 	%r28, %r31;
	// begin inline asm
	red.and.release.cta.b32 [%rd19],%r28;
	// end inline asm
$L__BB0_6:
	setp.ne.s32 	%p5, %r11, 0;
	barrier.sync 	0;
	add.s64 	%rd6, %rd18, 8;
	shr.u32 	%r12, %r10, 5;
	mul.wide.u32 	%rd20, %r12, 8;
	add.s64 	%rd7, %rd18, %rd20;
	mov.b32 	%r33, %f41;
	shfl.sync.bfly.b32	%r34|%p6, %r33, 16, 31, -1;
	mov.b32 	%f21, %r34;
	add.f32 	%f22, %f41, %f21;
	mov.b32 	%r35, %f22;
	shfl.sync.bfly.b32	%r36|%p7, %r35, 8, 31, -1;
	mov.b32 	%f23, %r36;
	add.f32 	%f24, %f22, %f23;
	mov.b32 	%r37, %f24;
	shfl.sync.bfly.b32	%r38|%p8, %r37, 4, 31, -1;
	mov.b32 	%f25, %r38;
	add.f32 	%f26, %f24, %f25;
	mov.b32 	%r39, %f26;
	shfl.sync.bfly.b32	%r40|%p9, %r39, 2, 31, -1;
	mov.b32 	%f27, %r40;
	add.f32 	%f28, %f26, %f27;
	mov.b32 	%r41, %f28;
	shfl.sync.bfly.b32	%r42|%p10, %r41, 1, 31, -1;
	mov.b32 	%f29, %r42;
	add.f32 	%f30, %f28, %f29;
	st.f32 	[%rd7+32], %f30;
	mov.b32 	%r43, 1;
	shl.b32 	%r13, %r43, %r12;
	and.b32  	%r44, %r12, 134217720;
	mov.b32 	%r45, 255;
	shl.b32 	%r14, %r45, %r44;
	bar.warp.sync 	-1;
	mov.b32 	%r70, 0;
	@%p5 bra 	$L__BB0_8;
	// begin inline asm
	atom.or.acq_rel.cta.b32 %r70,[%rd6],%r13;
	// end inline asm
$L__BB0_8:
	shfl.sync.idx.b32	%r48|%p11, %r70, 0, 31, -1;
	or.b32  	%r49, %r48, %r13;
	and.b32  	%r50, %r49, %r14;
	setp.eq.s32 	%p12, %r50, %r14;
	@%p12 bra 	$L__BB0_10;
$L__BB0_9:
	// begin inline asm
	ld.acquire.cta.u32 %r51,[%rd6];
	// end inline asm
	and.b32  	%r52, %r51, %r13;
	setp.eq.s32 	%p13, %r52, 0;
	@%p13 bra 	$L__BB0_14;
	bra.uni 	$L__BB0_9;
$L__BB0_10:
	and.b32  	%r53, %r10, 24;
	setp.ne.s32 	%p14, %r53, 0;
	@%p14 bra 	$L__BB0_12;
	and.b32  	%r55, %r10, 7;
	and.b32  	%r56, %r12, 33554424;
	or.b32  	%r57, %r56, %r55;
	mul.wide.u32 	%rd23, %r57, 8;
	add.s64 	%rd24, %rd18, %rd23;
	ld.f32 	%f31, [%rd24+32];
	// begin inline asm
	mov.u32 %r54, %laneid;
	// end inline asm
	and.b32  	%r58, %r54, -8;
	mov.b32 	%r59, 255;
	shl.b32 	%r60, %r59, %r58;
	mov.b32 	%r61, %f31;
	shfl.sync.bfly.b32	%r62|%p15, %r61, 4, 6175, %r60;
	mov.b32 	%f32, %r62;
	add.f32 	%f33, %f31, %f32;
	mov.b32 	%r63, %f33;
	shfl.sync.bfly.b32	%r64|%p16, %r63, 2, 6175, %r60;
	mov.b32 	%f34, %r64;
	add.f32 	%f35, %f33, %f34;
	mov.b32 	%r65, %f35;
	shfl.sync.bfly.b32	%r66|%p17, %r65, 1, 6175, %r60;
	mov.b32 	%f36, %r66;
	add.f32 	%f37, %f35, %f36;
	st.f32 	[%rd24+32], %f37;
$L__BB0_12:
	setp.ne.s32 	%p18, %r11, 0;
	bar.warp.sync 	-1;
	@%p18 bra 	$L__BB0_14;
	not.b32 	%r67, %r14;
	// begin inline asm
	red.and.release.cta.b32 [%rd6],%r67;
	// end inline asm
$L__BB0_14:
	and.b32  	%r68, %r10, 255;
	setp.ne.s32 	%p19, %r68, 0;
	@%p19 bra 	$L__BB0_16;
	ld.f32 	%f38, [%rd7+32];
	cvta.to.global.u64 	%rd26, %rd11;
	mul.wide.u32 	%rd27, %r1, 4;
	add.s64 	%rd28, %rd26, %rd27;
	atom.global.add.f32 	%f39, [%rd28], %f38;
$L__BB0_16:
	ret;

}
	// .globl	_Z25SoftmaxBackwardGradKernelPKfS0_Pfii
.visible .entry _Z25SoftmaxBackwardGradKernelPKfS0_Pfii(
	.param .u64 .ptr .align 1 _Z25SoftmaxBackwardGradKernelPKfS0_Pfii_param_0,
	.param .u64 .ptr .align 1 _Z25SoftmaxBackwardGradKernelPKfS0_Pfii_param_1,
	.param .u64 .ptr .align 1 _Z25SoftmaxBackwardGradKernelPKfS0_Pfii_param_2,
	.param .u32 _Z25SoftmaxBackwardGradKernelPKfS0_Pfii_param_3,
	.param .u32 _Z25SoftmaxBackwardGradKernelPKfS0_Pfii_param_4
)
{
	.reg .pred 	%p<4>;
	.reg .b32 	%r<18>;
	.reg .b32 	%f<18>;
	.reg .b64 	%rd<15>;

	ld.param.u64 	%rd4, [_Z25SoftmaxBackwardGradKernelPKfS0_Pfii_param_0];
	ld.param.u64 	%rd5, [_Z25SoftmaxBackwardGradKernelPKfS0_Pfii_param_1];
	ld.param.u64 	%rd6, [_Z25SoftmaxBackwardGradKernelPKfS0_Pfii_param_2];
	ld.param.u32 	%r9, [_Z25SoftmaxBackwardGradKernelPKfS0_Pfii_param_3];
	ld.param.u32 	%r8, [_Z25SoftmaxBackwardGradKernelPKfS0_Pfii_param_4];
	mov.u32 	%r1, %ctaid.y;
	setp.ge.s32 	%p1, %r1, %r9;
	@%p1 bra 	$L__BB1_4;
	cvta.to.global.u64 	%rd7, %rd5;
	cvta.to.global.u64 	%rd1, %rd6;
	mul.lo.s32 	%r10, %r8, %r1;
	cvt.s64.s32 	%rd2, %r10;
	mul.wide.u32 	%rd8, %r1, 4;
	add.s64 	%rd9, %rd7, %rd8;
	ld.global.f32 	%f1, [%rd9];
	mov.u32 	%r11, %ctaid.x;
	mov.u32 	%r2, %ntid.x;
	shl.b32 	%r12, %r2, 3;
	mul.lo.s32 	%r13, %r12, %r11;
	add.s32 	%r14, %r13, %r12;
	min.s32 	%r3, %r14, %r8;
	mov.u32 	%r15, %tid.x;
	shl.b32 	%r16, %r15, 2;
	add.s32 	%r17, %r13, %r16;
	setp.ge.s32 	%p2, %r17, %r3;
	@%p2 bra 	$L__BB1_4;
	shl.b32 	%r5, %r2, 2;
	cvta.to.global.u64 	%rd3, %rd4;
$L__BB1_3:
	cvt.s64.s32 	%rd10, %r17;
	add.s64 	%rd11, %rd10, %rd2;
	shl.b64 	%rd12, %rd11, 2;
	add.s64 	%rd13, %rd3, %rd12;
	ld.global.v4.f32 	{%f2, %f3, %f4, %f5}, [%rd13];
	add.s64 	%rd14, %rd1, %rd12;
	ld.global.v4.f32 	{%f6, %f7, %f8, %f9}, [%rd14];
	mul.f32 	%f10, %f1, %f2;
	sub.f32 	%f11, %f6, %f10;
	mul.f32 	%f12, %f1, %f3;
	sub.f32 	%f13, %f7, %f12;
	mul.f32 	%f14, %f1, %f4;
	sub.f32 	%f15, %f8, %f14;
	mul.f32 	%f16, %f1, %f5;
	sub.f32 	%f17, %f9, %f16;
	st.global.v4.f32 	[%rd14], {%f11, %f13, %f15, %f17};
	add.s32 	%r17, %r17, %r5;
	setp.lt.s32 	%p3, %r17, %r3;
	@%p3 bra 	$L__BB1_3;
$L__BB1_4:
	ret;

}


// ===== COMPILED SASS (sm_100) =====

	.target	sm_100

	.elftype	@"ET_EXEC"


//--------------------- .note.nv.tkinfo           --------------------------
	.section	.note.nv.tkinfo,"",@"SHT_NOTE"
	.sectionflags	@"SHF_NOTE_NV_TKINFO"
	.tkinfo
        /*0018*/ 	.word	0x00000002
        /*0030*/ 	.string	""
        /*0030*/ 	.string	"ptxas"
        /*0030*/ 	.string	"Cuda compilation tools, release 13.0, V13.0.88"
        /*0030*/ 	.string	"Build cuda_13.0.r13.0/compiler.36424714_0"
        /*0030*/ 	.string	"-arch sm_100 -m 64 "



//--------------------- .note.nv.cuinfo           --------------------------
	.section	.note.nv.cuinfo,"",@"SHT_NOTE"
	.sectionflags	@"SHF_NOTE_NV_CUINFO"
        /*0018*/ 	.short	0x0002
        /*001a*/ 	.short	0x0064
        /*001c*/ 	.short	0x0082
	.zero		2


//--------------------- .nv.info                  --------------------------
	.section	.nv.info,"",@"SHT_CUDA_INFO"
	.align	4


	//----- nvinfo : EIATTR_REGCOUNT
	.align		4
        /*0000*/ 	.byte	0x04, 0x2f
        /*0002*/ 	.short	(.L_11 - .L_10)
	.align		4
.L_10:
        /*0004*/ 	.word	index@(_Z24SoftmaxBackwardDotKernelPKfS0_PfS1_ii)
        /*0008*/ 	.word	0x00000018


	//----- nvinfo : EIATTR_FRAME_SIZE
	.align		4
.L_11:
        /*000c*/ 	.byte	0x04, 0x11
        /*000e*/ 	.short	(.L_13 - .L_12)
	.align		4
.L_12:
        /*0010*/ 	.word	index@(_Z24SoftmaxBackwardDotKernelPKfS0_PfS1_ii)
        /*0014*/ 	.word	0x00000000


	//----- nvinfo : EIATTR_REGCOUNT
	.align		4
.L_13:
        /*0018*/ 	.byte	0x04, 0x2f
        /*001a*/ 	.short	(.L_15 - .L_14)
	.align		4
.L_14:
        /*001c*/ 	.word	index@(_Z25SoftmaxBackwardGradKernelPKfS0_Pfii)
        /*0020*/ 	.word	0x00000018


	//----- nvinfo : EIATTR_FRAME_SIZE
	.align		4
.L_15:
        /*0024*/ 	.byte	0x04, 0x11
        /*0026*/ 	.short	(.L_17 - .L_16)
	.align		4
.L_16:
        /*0028*/ 	.word	index@(_Z25SoftmaxBackwardGradKernelPKfS0_Pfii)
        /*002c*/ 	.word	0x00000000


	//----- nvinfo : EIATTR_MIN_STACK_SIZE
	.align		4
.L_17:
        /*0030*/ 	.byte	0x04, 0x12
        /*0032*/ 	.short	(.L_19 - .L_18)
	.align		4
.L_18:
        /*0034*/ 	.word	index@(_Z25SoftmaxBackwardGradKernelPKfS0_Pfii)
        /*0038*/ 	.word	0x00000000


	//----- nvinfo : EIATTR_MIN_STACK_SIZE
	.align		4
.L_19:
        /*003c*/ 	.byte	0x04, 0x12
        /*003e*/ 	.short	(.L_21 - .L_20)
	.align		4
.L_20:
        /*0040*/ 	.word	index@(_Z24SoftmaxBackwardDotKernelPKfS0_PfS1_ii)
        /*0044*/ 	.word	0x00000000
.L_21:


//--------------------- .nv.compat                --------------------------
	.section	.nv.compat,"",@"SHT_CUDA_COMPAT_INFO"
	.align	4
        /*0000*/ 	.byte	0x02, 0x09, 0x00, 0x00, 0x02, 0x02, 0x01, 0x00, 0x02, 0x05, 0x05, 0x00, 0x03, 0x07, 0x01, 0x01
        /*0010*/ 	.byte	0x02, 0x03, 0x00, 0x00, 0x02, 0x06, 0x01, 0x00, 0x04, 0x0b, 0x08, 0x00, 0x09, 0x00, 0x00, 0x00
        /*0020*/ 	.byte	0x00, 0x00, 0x00, 0x00


//--------------------- .nv.info._Z25SoftmaxBackwardGradKernelPKfS0_Pfii --------------------------
	.section	.nv.info._Z25SoftmaxBackwardGradKernelPKfS0_Pfii,"",@"SHT_CUDA_INFO"
	.sectionflags	@""
	.align	4


	//----- nvinfo : EIATTR_CUDA_API_VERSION
	.align		4
        /*0000*/ 	.byte	0x04, 0x37
        /*0002*/ 	.short	(.L_23 - .L_22)
.L_22:
        /*0004*/ 	.word	0x00000082


	//----- nvinfo : EIATTR_KPARAM_INFO
	.align		4
.L_23:
        /*0008*/ 	.byte	0x04, 0x17
        /*000a*/ 	.short	(.L_25 - .L_24)
.L_24:
        /*000c*/ 	.word	0x00000000
        /*0010*/ 	.short	0x0004
        /*0012*/ 	.short	0x001c
        /*0014*/ 	.byte	0x00, 0xf0, 0x11, 0x00


	//----- nvinfo : EIATTR_KPARAM_INFO
	.align		4
.L_25:
        /*0018*/ 	.byte	0x04, 0x17
        /*001a*/ 	.short	(.L_27 - .L_26)
.L_26:
        /*001c*/ 	.word	0x00000000
        /*0020*/ 	.short	0x0003
        /*0022*/ 	.short	0x0018
        /*0024*/ 	.byte	0x00, 0xf0, 0x11, 0x00


	//----- nvinfo : EIATTR_KPARAM_INFO
	.align		4
.L_27:
        /*0028*/ 	.byte	0x04, 0x17
        /*002a*/ 	.short	(.L_29 - .L_28)
.L_28:
        /*002c*/ 	.word	0x00000000
        /*0030*/ 	.short	0x0002
        /*0032*/ 	.short	0x0010
        /*0034*/ 	.byte	0x00, 0xf5, 0x21, 0x00


	//----- nvinfo : EIATTR_KPARAM_INFO
	.align		4
.L_29:
        /*0038*/ 	.byte	0x04, 0x17
        /*003a*/ 	.short	(.L_31 - .L_30)
.L_30:
        /*003c*/ 	.word	0x00000000
        /*0040*/ 	.short	0x0001
        /*0042*/ 	.short	0x0008
        /*0044*/ 	.byte	0x00, 0xf5, 0x21, 0x00


	//----- nvinfo : EIATTR_KPARAM_INFO
	.align		4
.L_31:
        /*0048*/ 	.byte	0x04, 0x17
        /*004a*/ 	.short	(.L_33 - .L_32)
.L_32:
        /*004c*/ 	.word	0x00000000
        /*0050*/ 	.short	0x0000
        /*0052*/ 	.short	0x0000
        /*0054*/ 	.byte	0x00, 0xf5, 0x21, 0x00


	//----- nvinfo : EIATTR_SPARSE_MMA_MASK
	.align		4
.L_33:
        /*0058*/ 	.byte	0x03, 0x50
        /*005a*/ 	.short	0x0000


	//----- nvinfo : EIATTR_MAXREG_COUNT
	.align		4
        /*005c*/ 	.byte	0x03, 0x1b
        /*005e*/ 	.short	0x00ff


	//----- nvinfo : EIATTR_MERCURY_ISA_VERSION
	.align		4
        /*0060*/ 	.byte	0x03, 0x5f
        /*0062*/ 	.short	0x0101


	//----- nvinfo : EIATTR_VRC_CTA_INIT_COUNT
	.align		4
        /*0064*/ 	.byte	0x02, 0x4a
	.zero		1
	.zero		1


	//----- nvinfo : EIATTR_EXIT_INSTR_OFFSETS
	.align		4
        /*0068*/ 	.byte	0x04, 0x1c
        /*006a*/ 	.short	(.L_35 - .L_34)


	//   ....[0]....
.L_34:
        /*006c*/ 	.word	0x00000040


	//   ....[1]....
        /*0070*/ 	.word	0x00000110


	//   ....[2]....
        /*0074*/ 	.word	0x00000300


	//----- nvinfo : EIATTR_CRS_STACK_SIZE
	.align		4
.L_35:
        /*0078*/ 	.byte	0x04, 0x1e
        /*007a*/ 	.short	(.L_37 - .L_36)
.L_36:
        /*007c*/ 	.word	0x00000000


	//----- nvinfo : EIATTR_CBANK_PARAM_SIZE
	.align		4
.L_37:
        /*0080*/ 	.byte	0x03, 0x19
        /*0082*/ 	.short	0x0020


	//----- nvinfo : EIATTR_PARAM_CBANK
	.align		4
        /*0084*/ 	.byte	0x04, 0x0a
        /*0086*/ 	.short	(.L_39 - .L_38)
	.align		4
.L_38:
        /*0088*/ 	.word	index@(.nv.constant0._Z25SoftmaxBackwardGradKernelPKfS0_Pfii)
        /*008c*/ 	.short	0x0380
        /*008e*/ 	.short	0x0020


	//----- nvinfo : EIATTR_SW_WAR
	.align		4
.L_39:
        /*0090*/ 	.byte	0x04, 0x36
        /*0092*/ 	.short	(.L_41 - .L_40)
.L_40:
        /*0094*/ 	.word	0x00000008
.L_41:


//--------------------- .nv.info._Z24SoftmaxBackwardDotKernelPKfS0_PfS1_ii --------------------------
	.section	.nv.info._Z24SoftmaxBackwardDotKernelPKfS0_PfS1_ii,"",@"SHT_CUDA_INFO"
	.sectionflags	@""
	.align	4


	//----- nvinfo : EIATTR_CUDA_API_VERSION
	.align		4
        /*0000*/ 	.byte	0x04, 0x37
        /*0002*/ 	.short	(.L_43 - .L_42)
.L_42:
        /*0004*/ 	.word	0x00000082


	//----- nvinfo : EIATTR_KPARAM_INFO
	.align		4
.L_43:
        /*0008*/ 	.byte	0x04, 0x17
        /*000a*/ 	.short	(.L_45 - .L_44)
.L_44:
        /*000c*/ 	.word	0x00000000
        /*0010*/ 	.short	0x0005
        /*0012*/ 	.short	0x0024
        /*0014*/ 	.byte	0x00, 0xf0, 0x11, 0x00


	//----- nvinfo : EIATTR_KPARAM_INFO
	.align		4
.L_45:
        /*0018*/ 	.byte	0x04, 0x17
        /*001a*/ 	.short	(.L_47 - .L_46)
.L_46:
        /*001c*/ 	.word	0x00000000
        /*0020*/ 	.short	0x0004
        /*0022*/ 	.short	0x0020
        /*0024*/ 	.byte	0x00, 0xf0, 0x11, 0x00


	//----- nvinfo : EIATTR_KPARAM_INFO
	.align		4
.L_47:
        /*0028*/ 	.byte	0x04, 0x17
        /*002a*/ 	.short	(.L_49 - .L_48)
.L_48:
        /*002c*/ 	.word	0x00000000
        /*0030*/ 	.short	0x0003
        /*0032*/ 	.short	0x0018
        /*0034*/ 	.byte	0x00, 0xf5, 0x21, 0x00


	//----- nvinfo : EIATTR_KPARAM_INFO
	.align		4
.L_49:
        /*0038*/ 	.byte	0x04, 0x17
        /*003a*/ 	.short	(.L_51 - .L_50)
.L_50:
        /*003c*/ 	.word	0x00000000
        /*0040*/ 	.short	0x0002
        /*0042*/ 	.short	0x0010
        /*0044*/ 	.byte	0x00, 0xf5, 0x21, 0x00


	//----- nvinfo : EIATTR_KPARAM_INFO
	.align		4
.L_51:
        /*0048*/ 	.byte	0x04, 0x17
        /*004a*/ 	.short	(.L_53 - .L_52)
.L_52:
        /*004c*/ 	.word	0x00000000
        /*0050*/ 	.short	0x0001
        /*0052*/ 	.short	0x0008
        /*0054*/ 	.byte	0x00, 0xf5, 0x21, 0x00


	//----- nvinfo : EIATTR_KPARAM_INFO
	.align		4
.L_53:
        /*0058*/ 	.byte	0x04, 0x17
        /*005a*/ 	.short	(.L_55 - .L_54)
.L_54:
        /*005c*/ 	.word	0x00000000
        /*0060*/ 	.short	0x0000
        /*0062*/ 	.short	0x0000
        /*0064*/ 	.byte	0x00, 0xf5, 0x21, 0x00


	//----- nvinfo : EIATTR_RESERVED_SMEM_USED
	.align		4
.L_55:
        /*0068*/ 	.byte	0x01, 0x41
	.zero		2


	//----- nvinfo : EIATTR_SPARSE_MMA_MASK
	.align		4
        /*006c*/ 	.byte	0x03, 0x50
        /*006e*/ 	.short	0x0000


	//----- nvinfo : EIATTR_MAXREG_COUNT
	.align		4
        /*0070*/ 	.byte	0x03, 0x1b
        /*0072*/ 	.short	0x00ff


	//----- nvinfo : EIATTR_NUM_BARRIERS
	.align		4
        /*0074*/ 	.byte	0x02, 0x4c
        /*0076*/ 	.byte	0x01
	.zero		1


	//----- nvinfo : EIATTR_MERCURY_ISA_VERSION
	.align		4
        /*0078*/ 	.byte	0x03, 0x5f
        /*007a*/ 	.short	0x0101


	//----- nvinfo : EIATTR_INT_WARP_WIDE_INSTR_OFFSETS
	.align		4
        /*007c*/ 	.byte	0x04, 0x31
        /*007e*/ 	.short	(.L_57 - .L_56)


	//   ....[0]....
.L_56:
        /*0080*/ 	.word	0x00000420


	//   ....[1]....
        /*0084*/ 	.word	0x00000460


	//   ....[2]....
        /*0088*/ 	.word	0x000007f0


	//   ....[3]....
        /*008c*/ 	.word	0x00000830


	//   ....[4]....
        /*0090*/ 	.word	0x00000840


	//   ....[5]....
        /*0094*/ 	.word	0x00000920


	//   ....[6]....
        /*0098*/ 	.word	0x00000940


	//----- nvinfo : EIATTR_COOP_GROUP_MASK_REGIDS
	.align		4
.L_57:
        /*009c*/ 	.byte	0x04, 0x29
        /*009e*/ 	.short	(.L_59 - .L_58)


	//   ....[0]....
.L_58:
        /*00a0*/ 	.word	0xffffffff


	//   ....[1]....
        /*00a4*/ 	.word	0xffffffff


	//   ....[2]....
        /*00a8*/ 	.word	0xffffffff


	//   ....[3]....
        /*00ac*/ 	.word	0xffffffff


	//   ....[4]....
        /*00b0*/ 	.word	0xffffffff


	//   ....[5]....
        /*00b4*/ 	.word	0xffffffff


	//   ....[6]....
        /*00b8*/ 	.word	0xffffffff


	//   ....[7]....
        /*00bc*/ 	.word	0xffffffff


	//   ....[8]....
        /*00c0*/ 	.word	0xffffffff


	//   ....[9]....
        /*00c4*/ 	.word	0x0500000a


	//   ....[10]....
        /*00c8*/ 	.word	0x0500000a


	//   ....[11]....
        /*00cc*/ 	.word	0x0500000a


	//   ....[12]....
        /*00d0*/ 	.word	0xffffffff


	//   ....[13]....
        /*00d4*/ 	.word	0x0500000a


	//   ....[14]....
        /*00d8*/ 	.word	0x0500000a


	//   ....[15]....
        /*00dc*/ 	.word	0x0500000a


	//----- nvinfo : EIATTR_COOP_GROUP_INSTR_OFFSETS
	.align		4
.L_59:
        /*00e0*/ 	.byte	0x04, 0x28
        /*00e2*/ 	.short	(.L_61 - .L_60)


	//   ....[0]....
.L_60:
        /*00e4*/ 	.word	0x00000360


	//   ....[1]....
        /*00e8*/ 	.word	0x000004c0


	//   ....[2]....
        /*00ec*/ 	.word	0x000004d0


	//   ....[3]....
        /*00f0*/ 	.word	0x00000540


	//   ....[4]....
        /*00f4*/ 	.word	0x00000560


	//   ....[5]....
        /*00f8*/ 	.word	0x00000590


	//   ....[6]....
        /*00fc*/ 	.word	0x000005c0


	//   ....[7]....
        /*0100*/ 	.word	0x000005f0


	//   ....[8]....
        /*0104*/ 	.word	0x00000650


	//   ....[9]....
        /*0108*/ 	.word	0x00000870


	//   ....[10]....
        /*010c*/ 	.word	0x00000890


	//   ....[11]....
        /*0110*/ 	.word	0x000008b0


	//   ....[12]....
        /*0114*/ 	.word	0x000008e0


	//   ....[13]....
        /*0118*/ 	.word	0x00000a50


	//   ....[14]....
        /*011c*/ 	.word	0x00000ae0


	//   ....[15]....
        /*0120*/ 	.word	0x00000b70


	//----- nvinfo : EIATTR_VRC_CTA_INIT_COUNT
	.align		4
.L_61:
        /*0124*/ 	.byte	0x02, 0x4a
	.zero		1
	.zero		1


	//----- nvinfo : EIATTR_EXIT_INSTR_OFFSETS
	.align		4
        /*0128*/ 	.byte	0x04, 0x1c
        /*012a*/ 	.short	(.L_63 - .L_62)


	//   ....[0]....
.L_62:
        /*012c*/ 	.word	0x00000040


	//   ....[1]....
        /*0130*/ 	.word	0x000009b0


	//   ....[2]....
        /*0134*/ 	.word	0x00000a00


	//----- nvinfo : EIATTR_CRS_STACK_SIZE
	.align		4
.L_63:
        /*0138*/ 	.byte	0x04, 0x1e
        /*013a*/ 	.short	(.L_65 - .L_64)
.L_64:
        /*013c*/ 	.word	0x00000000


	//----- nvinfo : EIATTR_CBANK_PARAM_SIZE
	.align		4
.L_65:
        /*0140*/ 	.byte	0x03, 0x19
        /*0142*/ 	.short	0x0028


	//----- nvinfo : EIATTR_PARAM_CBANK
	.align		4
        /*0144*/ 	.byte	0x04, 0x0a
        /*0146*/ 	.short	(.L_67 - .L_66)
	.align		4
.L_66:
        /*0148*/ 	.word	index@(.nv.constant0._Z24SoftmaxBackwardDotKernelPKfS0_PfS1_ii)
        /*014c*/ 	.short	0x0380
        /*014e*/ 	.short	0x0028


	//----- nvinfo : EIATTR_SW_WAR
	.align		4
.L_67:
        /*0150*/ 	.byte	0x04, 0x36
        /*0152*/ 	.short	(.L_69 - .L_68)
.L_68:
        /*0154*/ 	.word	0x00000008
.L_69:


//--------------------- .nv.callgraph             --------------------------
	.section	.nv.callgraph,"",@"SHT_CUDA_CALLGRAPH"
	.align	4
	.sectionentsize	8
	.align		4
        /*0000*/ 	.word	0x00000000
	.align		4
        /*0004*/ 	.word	0xffffffff
	.align		4
        /*0008*/ 	.word	0x00000000
	.align		4
        /*000c*/ 	.word	0xfffffffe
	.align		4
        /*0010*/ 	.word	0x00000000
	.align		4
        /*0014*/ 	.word	0xfffffffd
	.align		4
        /*0018*/ 	.word	0x00000000
	.align		4
        /*001c*/ 	.word	0xfffffffc


//--------------------- .nv.constant4             --------------------------
	.section	.nv.constant4,"a",@progbits
	.align	8
	.align		8
.nv.constant4:
        /*0000*/ 	.dword	_ZN34_INTERNAL_214dc35f_4_k_cu_f6ec2f894cuda3std3__436_GLOBAL__N__214dc35f_4_k_cu_f6ec2f896ignoreE
	.align		8
        /*0008*/ 	.dword	_ZN34_INTERNAL_214dc35f_4_k_cu_f6ec2f894cuda3std3__45__cpo5beginE
	.align		8
        /*0010*/ 	.dword	_ZN34_INTERNAL_214dc35f_4_k_cu_f6ec2f894cuda3std3__45__cpo3endE
	.align		8
        /*0018*/ 	.dword	_ZN34_INTERNAL_214dc35f_4_k_cu_f6ec2f894cuda3std3__45__cpo6cbeginE
	.align		8
        /*0020*/ 	.dword	_ZN34_INTERNAL_214dc35f_4_k_cu_f6ec2f894cuda3std3__45__cpo4cendE
	.align		8
        /*0028*/ 	.dword	_ZN34_INTERNAL_214dc35f_4_k_cu_f6ec2f894cuda3std3__419piecewise_constructE
	.align		8
        /*0030*/ 	.dword	_ZN34_INTERNAL_214dc35f_4_k_cu_f6ec2f894cuda3std3__48in_placeE
	.align		8
        /*0038*/ 	.dword	_ZN34_INTERNAL_214dc35f_4_k_cu_f6ec2f894cuda3std6ranges3__45__cpo4swapE
	.align		8
        /*0040*/ 	.dword	_ZN34_INTERNAL_214dc35f_4_k_cu_f6ec2f894cuda3std6ranges3__45__cpo9iter_moveE
	.align		8
        /*0048*/ 	.dword	_ZN34_INTERNAL_214dc35f_4_k_cu_f6ec2f894cuda3std6ranges3__45__cpo7advanceE


//--------------------- .text._Z25SoftmaxBackwardGradKernelPKfS0_Pfii --------------------------
	.section	.text._Z25SoftmaxBackwardGradKernelPKfS0_Pfii,"ax",@progbits
	.align	128
        .global         _Z25SoftmaxBackwardGradKernelPKfS0_Pfii
        .type           _Z25SoftmaxBackwardGradKernelPKfS0_Pfii,@function
        .size           _Z25SoftmaxBackwardGradKernelPKfS0_Pfii,(.L_x_25 - _Z25SoftmaxBackwardGradKernelPKfS0_Pfii)
        .other          _Z25SoftmaxBackwardGradKernelPKfS0_Pfii,@"STO_CUDA_ENTRY STV_DEFAULT"
_Z25SoftmaxBackwardGradKernelPKfS0_Pfii:
.text._Z25SoftmaxBackwardGradKernelPKfS0_Pfii:
[----:B------:R-:W-:Y:S01]  /*0000*/  LDC R1, c[0x0][0x37c] ;  /* 0x0000df00ff017b82 */ /* 0x000fe20000000800 */
[----:B------:R-:W0:Y:S01]  /*0010*/  S2R R9, SR_CTAID.Y ;  /* 0x0000000000097919 */ /* 0x000e220000002600 */
[----:B------:R-:W0:Y:S02]  /*0020*/  LDCU UR4, c[0x0][0x398] ;  /* 0x00007300ff0477ac */ /* 0x000e240008000800 */
[----:B0-----:R-:W-:-:S13]  /*0030*/  ISETP.GE.AND P0, PT, R9, UR4, PT ;  /* 0x0000000409007c0c */ /* 0x001fda000bf06270 */
[----:B------:R-:W-:Y:S05]  /*0040*/  @P0 EXIT ;  /* 0x000000000000094d */ /* 0x000fea0003800000 */
[----:B------:R-:W0:Y:S01]  /*0050*/  LDC R0, c[0x0][0x360] ;  /* 0x0000d800ff007b82 */ /* 0x000e220000000800 */
[----:B------:R-:W1:Y:S01]  /*0060*/  S2R R4, SR_TID.X ;  /* 0x0000000000047919 */ /* 0x000e620000002100 */
[----:B------:R-:W2:Y:S01]  /*0070*/  LDCU UR5, c[0x0][0x39c] ;  /* 0x00007380ff0577ac */ /* 0x000ea20008000800 */
[----:B------:R-:W3:Y:S05]  /*0080*/  LDCU.64 UR6, c[0x0][0x380] ;  /* 0x00007000ff0677ac */ /* 0x000eea0008000a00 */
[----:B------:R-:W4:Y:S01]  /*0090*/  S2UR UR4, SR_CTAID.X ;  /* 0x00000000000479c3 */ /* 0x000f220000002500 */
[----:B------:R-:W0:Y:S02]  /*00a0*/  LDCU.64 UR8, c[0x0][0x390] ;  /* 0x00007200ff0877ac */ /* 0x000e240008000a00 */
[----:B0-----:R-:W-:-:S04]  /*00b0*/  IMAD.SHL.U32 R2, R0, 0x8, RZ ;  /* 0x0000000800027824 */ /* 0x001fc800078e00ff */
[----:B----4-:R-:W-:-:S04]  /*00c0*/  IMAD R3, R2, UR4, RZ ;  /* 0x0000000402037c24 */ /* 0x010fc8000f8e02ff */
[----:B-1----:R-:W-:Y:S01]  /*00d0*/  IMAD R7, R4, 0x4, R3 ;  /* 0x0000000404077824 */ /* 0x002fe200078e0203 */
[----:B--2---:R-:W-:Y:S01]  /*00e0*/  VIADDMNMX R2, R3, R2, UR5, PT ;  /* 0x0000000503027e46 */ /* 0x004fe2000b800102 */
[----:B------:R-:W-:-:S03]  /*00f0*/  IMAD R3, R9, UR5, RZ ;  /* 0x0000000509037c24 */ /* 0x000fc6000f8e02ff */
[----:B------:R-:W-:-:S13]  /*0100*/  ISETP.GE.AND P0, PT, R7, R2, PT ;  /* 0x000000020700720c */ /* 0x000fda0003f06270 */
[----:B---3--:R-:W-:Y:S05]  /*0110*/  @P0 EXIT ;  /* 0x000000000000094d */ /* 0x008fea0003800000 */
[----:B------:R-:W0:Y:S08]  /*0120*/  LDC.64 R16, c[0x0][0x358] ;  /* 0x0000d600ff107b82 */ /* 0x000e300000000a00 */
[----:B------:R-:W1:Y:S01]  /*0130*/  LDC.64 R4, c[0x0][0x388] ;  /* 0x0000e200ff047b82 */ /* 0x000e620000000a00 */
[----:B0-----:R-:W-:Y:S02]  /*0140*/  R2UR UR4, R16 ;  /* 0x00000000100472ca */ /* 0x001fe400000e0000 */
[----:B------:R-:W-:Y:S01]  /*0150*/  R2UR UR5, R17 ;  /* 0x00000000110572ca */ /* 0x000fe200000e0000 */
[----:B-1----:R-:W-:-:S12]  /*0160*/  IMAD.WIDE.U32 R4, R9, 0x4, R4 ;  /* 0x0000000409047825 */ /* 0x002fd800078e0004 */
[----:B------:R0:W5:Y:S01]  /*0170*/  LDG.E R19, desc[UR4][R4.64] ;  /* 0x0000000404137981 */ /* 0x000162000c1e1900 */
[----:B------:R-:W-:-:S07]  /*0180*/  IMAD.MOV.U32 R21, RZ, RZ, R7 ;  /* 0x000000ffff157224 */ /* 0x000fce00078e0007 */
.L_x_0:
[----:B01----:R-:W-:Y:S02]  /*0190*/  IADD3 R5, P0, PT, R3, R21, RZ ;  /* 0x0000001503057210 */ /* 0x003fe40007f1e0ff */
[----:B------:R-:W-:Y:S02]  /*01a0*/  SHF.R.S32.HI R4, RZ, 0x1f, R21 ;  /* 0x0000001fff047819 */ /* 0x000fe40000011415 */
[C---:B------:R-:W-:Y:S01]  /*01b0*/  R2UR UR4, R16.reuse ;  /* 0x00000000100472ca */ /* 0x040fe200000e0000 */
[----:B------:R-:W-:Y:S01]  /*01c0*/  IMAD.SHL.U32 R12, R5, 0x4, RZ ;  /* 0x00000004050c7824 */ /* 0x000fe200078e00ff */
[----:B------:R-:W-:Y:S02]  /*01d0*/  LEA.HI.X.SX32 R4, R3, R4, 0x1, P0 ;  /* 0x0000000403047211 */ /* 0x000fe400000f0eff */
[----:B------:R-:W-:Y:S02]  /*01e0*/  R2UR UR5, R17 ;  /* 0x00000000110572ca */ /* 0x000fe400000e0000 */
[----:B------:R-:W-:-:S02]  /*01f0*/  R2UR UR10, R16 ;  /* 0x00000000100a72ca */ /* 0x000fc400000e0000 */
[----:B------:R-:W-:Y:S02]  /*0200*/  R2UR UR11, R17 ;  /* 0x00000000110b72ca */ /* 0x000fe400000e0000 */
[C---:B------:R-:W-:Y:S02]  /*0210*/  IADD3 R14, P0, PT, R12.reuse, UR6, RZ ;  /* 0x000000060c0e7c10 */ /* 0x040fe4000ff1e0ff */
[----:B------:R-:W-:Y:S02]  /*0220*/  SHF.L.U64.HI R4, R5, 0x2, R4 ;  /* 0x0000000205047819 */ /* 0x000fe40000010204 */
[----:B------:R-:W-:Y:S02]  /*0230*/  IADD3 R12, P1, PT, R12, UR8, RZ ;  /* 0x000000080c0c7c10 */ /* 0x000fe4000ff3e0ff */
[C---:B------:R-:W-:Y:S02]  /*0240*/  IADD3.X R15, PT, PT, R4.reuse, UR7, RZ, P0, !PT ;  /* 0x00000007040f7c10 */ /* 0x040fe400087fe4ff */
[----:B------:R-:W-:-:S03]  /*0250*/  IADD3.X R13, PT, PT, R4, UR9, RZ, P1, !PT ;  /* 0x00000009040d7c10 */ /* 0x000fc60008ffe4ff */
[----:B------:R-:W2:Y:S04]  /*0260*/  LDG.E.128 R4, desc[UR4][R14.64] ;  /* 0x000000040e047981 */ /* 0x000ea8000c1e1d00 */
[----:B------:R-:W2:Y:S01]  /*0270*/  LDG.E.128 R8, desc[UR10][R12.64] ;  /* 0x0000000a0c087981 */ /* 0x000ea2000c1e1d00 */
[----:B------:R-:W-:-:S05]  /*0280*/  IMAD R21, R0, 0x4, R21 ;  /* 0x0000000400157824 */ /* 0x000fca00078e0215 */
[----:B------:R-:W-:Y:S01]  /*0290*/  ISETP.GE.AND P0, PT, R21, R2, PT ;  /* 0x000000021500720c */ /* 0x000fe20003f06270 */
[C---:B--2--5:R-:W-:Y:S01]  /*02a0*/  FFMA R4, -R19.reuse, R4, R8 ;  /* 0x0000000413047223 */ /* 0x064fe20000000108 */
[C---:B------:R-:W-:Y:S01]  /*02b0*/  FFMA R5, -R19.reuse, R5, R9 ;  /* 0x0000000513057223 */ /* 0x040fe20000000109 */
[C---:B------:R-:W-:Y:S01]  /*02c0*/  FFMA R6, -R19.reuse, R6, R10 ;  /* 0x0000000613067223 */ /* 0x040fe2000000010a */
[----:B------:R-:W-:-:S05]  /*02d0*/  FFMA R7, -R19, R7, R11 ;  /* 0x0000000713077223 */ /* 0x000fca000000010b */
[----:B------:R1:W-:Y:S04]  /*02e0*/  STG.E.128 desc[UR4][R12.64], R4 ;  /* 0x000000040c007986 */ /* 0x0003e8000c101d04 */
[----:B------:R-:W-:Y:S05]  /*02f0*/  @!P0 BRA `(.L_x_0) ;  /* 0xfffffffc00a48947 */ /* 0x000fea000383ffff */
[----:B------:R-:W-:Y:S05]  /*0300*/  EXIT ;  /* 0x000000000000794d */ /* 0x000fea0003800000 */
.L_x_1:
[----:B------:R-:W-:-:S00]  /*0310*/  BRA `(.L_x_1) ;  /* 0xfffffffc00fc7947 */ /* 0x000fc0000383ffff */
[----:B------:R-:W-:-:S00]  /*0320*/  NOP ;  /* 0x0000000000007918 */ /* 0x000fc00000000000 */
        /* <DEDUP_REMOVED lines=13> */
.L_x_25:


//--------------------- .text._Z24SoftmaxBackwardDotKernelPKfS0_PfS1_ii --------------------------
	.section	.text._Z24SoftmaxBackwardDotKernelPKfS0_PfS1_ii,"ax",@progbits
	.align	128
        .global         _Z24SoftmaxBackwardDotKernelPKfS0_PfS1_ii
        .type           _Z24SoftmaxBackwardDotKernelPKfS0_PfS1_ii,@function
        .size           _Z24SoftmaxBackwardDotKernelPKfS0_PfS1_ii,(.L_x_26 - _Z24SoftmaxBackwardDotKernelPKfS0_PfS1_ii)
        .other          _Z24SoftmaxBackwardDotKernelPKfS0_PfS1_ii,@"STO_CUDA_ENTRY STV_DEFAULT"
_Z24SoftmaxBackwardDotKernelPKfS0_PfS1_ii:
.text._Z24SoftmaxBackwardDotKernelPKfS0_PfS1_ii:
        /* <DEDUP_REMOVED lines=8> */
[----:B------:R-:W-:Y:S01]  /*0080*/  BSSY.RECONVERGENT B0, `(.L_x_2) ;  /* 0x0000028000007945 */ /* 0x000fe20003800200 */
[----:B------:R-:W-:Y:S01]  /*0090*/  IMAD.MOV.U32 R12, RZ, RZ, RZ ;  /* 0x000000ffff0c7224 */ /* 0x000fe200078e00ff */
[----:B------:R-:W3:Y:S01]  /*00a0*/  S2R R15, SR_TID.Y ;  /* 0x00000000000f7919 */ /* 0x000ee20000002200 */
[----:B------:R-:W4:Y:S02]  /*00b0*/  LDCU.64 UR6, c[0x0][0x358] ;  /* 0x00006b00ff0677ac */ /* 0x000f240008000a00 */
[----:B------:R-:W5:Y:S01]  /*00c0*/  S2UR UR4, SR_CTAID.X ;  /* 0x00000000000479c3 */ /* 0x000f620000002500 */
[----:B------:R-:W0:Y:S01]  /*00d0*/  LDCU.64 UR12, c[0x0][0x390] ;  /* 0x00007200ff0c77ac */ /* 0x000e220008000a00 */
[----:B------:R-:W0:Y:S02]  /*00e0*/  LDCU.128 UR8, c[0x0][0x380] ;  /* 0x00007000ff0877ac */ /* 0x000e240008000c00 */
[----:B0-----:R-:W-:-:S04]  /*00f0*/  IMAD.SHL.U32 R16, R13, 0x8, RZ ;  /* 0x000000080d107824 */ /* 0x001fc800078e00ff */
[----:B-----5:R-:W-:-:S04]  /*0100*/  IMAD R3, R16, UR4, RZ ;  /* 0x0000000410037c24 */ /* 0x020fc8000f8e02ff */
[----:B-1----:R-:W-:Y:S01]  /*0110*/  IMAD R18, R14, 0x4, R3 ;  /* 0x000000040e127824 */ /* 0x002fe200078e0203 */
[----:B--2---:R-:W-:-:S04]  /*0120*/  VIADDMNMX R16, R3, R16, UR5, PT ;  /* 0x0000000503107e46 */ /* 0x004fc8000b800110 */
[----:B------:R-:W-:-:S13]  /*0130*/  ISETP.GE.AND P0, PT, R18, R16, PT ;  /* 0x000000101200720c */ /* 0x000fda0003f06270 */
[----:B---34-:R-:W-:Y:S05]  /*0140*/  @P0 BRA `(.L_x_3) ;  /* 0x00000000006c0947 */ /* 0x018fea0003800000 */
[----:B------:R-:W-:Y:S02]  /*0150*/  IMAD R17, R0, UR5, RZ ;  /* 0x0000000500117c24 */ /* 0x000fe4000f8e02ff */
[----:B------:R-:W-:-:S07]  /*0160*/  IMAD.MOV.U32 R12, RZ, RZ, RZ ;  /* 0x000000ffff0c7224 */ /* 0x000fce00078e00ff */
.L_x_4:
[----:B0-----:R-:W-:Y:S02]  /*0170*/  SHF.R.S32.HI R2, RZ, 0x1f, R18 ;  /* 0x0000001fff027819 */ /* 0x001fe40000011412 */
[----:B------:R-:W-:-:S04]  /*0180*/  IADD3 R3, P0, PT, R17, R18, RZ ;  /* 0x0000001211037210 */ /* 0x000fc80007f1e0ff */
[----:B------:R-:W-:Y:S02]  /*0190*/  LEA.HI.X.SX32 R4, R17, R2, 0x1, P0 ;  /* 0x0000000211047211 */ /* 0x000fe400000f0eff */
[C---:B------:R-:W-:Y:S02]  /*01a0*/  SHF.L.U32 R2, R3.reuse, 0x2, RZ ;  /* 0x0000000203027819 */ /* 0x040fe400000006ff */
[----:B------:R-:W-:Y:S02]  /*01b0*/  SHF.L.U64.HI R3, R3, 0x2, R4 ;  /* 0x0000000203037819 */ /* 0x000fe40000010204 */
[C---:B------:R-:W-:Y:S02]  /*01c0*/  IADD3 R8, P1, PT, R2.reuse, UR10, RZ ;  /* 0x0000000a02087c10 */ /* 0x040fe4000ff3e0ff */
[----:B------:R-:W-:Y:S02]  /*01d0*/  IADD3 R20, P0, PT, R2, UR8, RZ ;  /* 0x0000000802147c10 */ /* 0x000fe4000ff1e0ff */
[----:B------:R-:W-:-:S02]  /*01e0*/  IADD3.X R9, PT, PT, R3, UR11, RZ, P1, !PT ;  /* 0x0000000b03097c10 */ /* 0x000fc40008ffe4ff */
[----:B------:R-:W-:-:S04]  /*01f0*/  IADD3.X R21, PT, PT, R3, UR9, RZ, P0, !PT ;  /* 0x0000000903157c10 */ /* 0x000fc800087fe4ff */
[----:B------:R-:W2:Y:S04]  /*0200*/  LDG.E.128 R8, desc[UR6][R8.64] ;  /* 0x0000000608087981 */ /* 0x000ea8000c1e1d00 */
[----:B------:R-:W2:Y:S01]  /*0210*/  LDG.E.128 R4, desc[UR6][R20.64] ;  /* 0x0000000614047981 */ /* 0x000ea2000c1e1d00 */
[----:B------:R-:W-:-:S04]  /*0220*/  IADD3 R2, P0, PT, R2, UR12, RZ ;  /* 0x0000000c02027c10 */ /* 0x000fc8000ff1e0ff */
[----:B------:R-:W-:Y:S01]  /*0230*/  IADD3.X R3, PT, PT, R3, UR13, RZ, P0, !PT ;  /* 0x0000000d03037c10 */ /* 0x000fe200087fe4ff */
[----:B------:R-:W-:-:S05]  /*0240*/  IMAD R18, R13, 0x4, R18 ;  /* 0x000000040d127824 */ /* 0x000fca00078e0212 */
[----:B------:R-:W-:Y:S01]  /*0250*/  ISETP.GE.AND P0, PT, R18, R16, PT ;  /* 0x000000101200720c */ /* 0x000fe20003f06270 */
[----:B--2---:R-:W-:Y:S01]  /*0260*/  FMUL R4, R4, R8 ;  /* 0x0000000804047220 */ /* 0x004fe20000400000 */
[----:B------:R-:W-:Y:S01]  /*0270*/  FMUL R5, R5, R9 ;  /* 0x0000000905057220 */ /* 0x000fe20000400000 */
[----:B------:R-:W-:Y:S01]  /*0280*/  FMUL R6, R6, R10 ;  /* 0x0000000a06067220 */ /* 0x000fe20000400000 */
[----:B------:R-:W-:-:S05]  /*0290*/  FMUL R7, R7, R11 ;  /* 0x0000000b07077220 */ /* 0x000fca0000400000 */
[----:B------:R0:W-:Y:S01]  /*02a0*/  STG.E.128 desc[UR6][R2.64], R4 ;  /* 0x0000000402007986 */ /* 0x0001e2000c101d06 */
[----:B------:R-:W-:-:S04]  /*02b0*/  FADD R11, R4, R5 ;  /* 0x00000005040b7221 */ /* 0x000fc80000000000 */
[----:B------:R-:W-:-:S04]  /*02c0*/  FADD R10, R6, R11 ;  /* 0x0000000b060a7221 */ /* 0x000fc80000000000 */
[----:B------:R-:W-:-:S04]  /*02d0*/  FADD R9, R7, R10 ;  /* 0x0000000a07097221 */ /* 0x000fc80000000000 */
[----:B------:R-:W-:Y:S01]  /*02e0*/  FADD R12, R9, R12 ;  /* 0x0000000c090c7221 */ /* 0x000fe20000000000 */
[----:B------:R-:W-:Y:S06]  /*02f0*/  @!P0 BRA `(.L_x_4) ;  /* 0xfffffffc009c8947 */ /* 0x000fec000383ffff */
.L_x_3:
[----:B------:R-:W-:Y:S05]  /*0300*/  BSYNC.RECONVERGENT B0 ;  /* 0x0000000000007941 */ /* 0x000fea0003800200 */
.L_x_2:
[----:B0-----:R-:W0:Y:S01]  /*0310*/  S2R R2, SR_TID.Z ;  /* 0x0000000000027919 */ /* 0x001e220000002300 */
[----:B------:R-:W0:Y:S01]  /*0320*/  LDCU UR4, c[0x0][0x364] ;  /* 0x00006c80ff0477ac */ /* 0x000e220008000800 */
[----:B------:R-:W-:-:S05]  /*0330*/  CS2R.32 R3, SR_CgaSize ;  /* 0x0000000000037805 */ /* 0x000fca0000008a00 */
[----:B------:R-:W-:-:S06]  /*0340*/  IMAD R3, R3, -0xa0, RZ ;  /* 0xffffff6003037824 */ /* 0x000fcc00078e02ff */
[----:B------:R-:W1:Y:S01]  /*0350*/  LDC R3, c[0x0][R3+0x27c] ;  /* 0x00009f0003037b82 */ /* 0x000e620000000800 */
[----:B------:R-:W-:Y:S01]  /*0360*/  NOP ;  /* 0x0000000000007918 */ /* 0x000fe20000000000 */
[----:B------:R-:W2:Y:S01]  /*0370*/  S2R R4, SR_SWINHI ;  /* 0x0000000000047919 */ /* 0x000ea20000002f00 */
[----:B------:R-:W-:Y:S01]  /*0380*/  BSSY.RECONVERGENT B0, `(.L_x_5) ;  /* 0x0000013000007945 */ /* 0x000fe20003800200 */
[----:B0-----:R-:W-:-:S04]  /*0390*/  IMAD R15, R2, UR4, R15 ;  /* 0x00000004020f7c24 */ /* 0x001fc8000f8e020f */
[----:B------:R-:W-:-:S05]  /*03a0*/  IMAD R13, R15, R13, R14 ;  /* 0x0000000d0f0d7224 */ /* 0x000fca00078e020e */
[----:B------:R-:W-:Y:S02]  /*03b0*/  LOP3.LUT P0, R10, R13, 0x1f, RZ, 0xc0, !PT ;  /* 0x0000001f0d0a7812 */ /* 0x000fe4000780c0ff */
[----:B-1----:R-:W-:Y:S02]  /*03c0*/  MOV R2, R3 ;  /* 0x0000000300027202 */ /* 0x002fe40000000f00 */
[----:B--2---:R-:W-:-:S09]  /*03d0*/  MOV R3, R4 ;  /* 0x0000000400037202 */ /* 0x004fd20000000f00 */
[----:B------:R-:W-:Y:S05]  /*03e0*/  @P0 BRA `(.L_x_6) ;  /* 0x0000000000300947 */ /* 0x000fea0003800000 */
[----:B------:R-:W0:Y:S01]  /*03f0*/  S2R R6, SR_LANEID ;  /* 0x0000000000067919 */ /* 0x000e220000000000 */
[----:B------:R-:W-:Y:S01]  /*0400*/  IMAD.MOV.U32 R5, RZ, RZ, 0x1 ;  /* 0x00000001ff057424 */ /* 0x000fe200078e00ff */
[----:B------:R-:W-:Y:S01]  /*0410*/  SHF.R.U32.HI R4, RZ, 0x5, R13 ;  /* 0x00000005ff047819 */ /* 0x000fe2000001160d */
[----:B------:R-:W-:Y:S02]  /*0420*/  VOTEU.ANY UR4, UPT, PT ;  /* 0x0000000000047886 */ /* 0x000fe400038e0100 */
[----:B------:R-:W-:Y:S01]  /*0430*/  UFLO.U32 UR4, UR4 ;  /* 0x00000004000472bd */ /* 0x000fe200080e0000 */
[----:B------:R-:W-:-:S04]  /*0440*/  SHF.L.U32 R4, R5, R4, RZ ;  /* 0x0000000405047219 */ /* 0x000fc800000006ff */
[----:B------:R-:W-:-:S04]  /*0450*/  LOP3.LUT R4, RZ, R4, RZ, 0x33, !PT ;  /* 0x00000004ff047212 */ /* 0x000fc800078e33ff */
[----:B------:R-:W1:Y:S01]  /*0460*/  REDUX UR5, R4 ;  /* 0x00000000040573c4 */ /* 0x000e620000000000 */
[----:B0-----:R-:W-:Y:S01]  /*0470*/  ISETP.EQ.U32.AND P0, PT, R6, UR4, PT ;  /* 0x0000000406007c0c */ /* 0x001fe2000bf02070 */
[----:B-1----:R-:W-:-:S12]  /*0480*/  IMAD.U32 R5, RZ, RZ, UR5 ;  /* 0x00000005ff057e24 */ /* 0x002fd8000f8e00ff */
[----:B------:R0:W-:Y:S06]  /*0490*/  @P0 MEMBAR.ALL.CTA ;  /* 0x0000000000000992 */ /* 0x0001ec0000008000 */
[----:B0-----:R0:W-:Y:S02]  /*04a0*/  @P0 ATOM.E.AND.STRONG.SM PT, RZ, desc[UR6][R2.64+0x8], R5 ;  /* 0x8000080502ff098a */ /* 0x0011e4000a9eb106 */
.L_x_6:
[----:B------:R-:W-:Y:S05]  /*04b0*/  BSYNC.RECONVERGENT B0 ;  /* 0x0000000000007941 */ /* 0x000fea0003800200 */
.L_x_5:
[----:B0-----:R-:W0:Y:S01]  /*04c0*/  SHFL.BFLY PT, R5, R12, 0x10, 0x1f ;  /* 0x0e001f000c057f89 */ /* 0x001e2200000e0000 */
[----:B------:R-:W-:Y:S01]  /*04d0*/  BAR.SYNC.DEFER_BLOCKING 0x0 ;  /* 0x0000000000007b1d */ /* 0x000fe20000010000 */
[----:B------:R-:W-:Y:S01]  /*04e0*/  ISETP.NE.AND P0, PT, R10, RZ, PT ;  /* 0x000000ff0a00720c */ /* 0x000fe20003f05270 */
[----:B------:R-:W-:Y:S01]  /*04f0*/  HFMA2 R10, -RZ, RZ, 0, 5.9604644775390625e-08 ;  /* 0x00000001ff0a7431 */ /* 0x000fe200000001ff */
[----:B------:R-:W-:-:S03]  /*0500*/  SHF.R.U32.HI R15, RZ, 0x5, R13 ;  /* 0x00000005ff0f7819 */ /* 0x000fc6000001160d */
[----:B------:R-:W-:Y:S01]  /*0510*/  BSSY.RECONVERGENT B0, `(.L_x_7) ;  /* 0x0000013000007945 */ /* 0x000fe20003800200 */
[----:B------:R-:W-:Y:S01]  /*0520*/  SHF.L.U32 R17, R10, R15, RZ ;  /* 0x0000000f0a117219 */ /* 0x000fe200000006ff */
[----:B0-----:R-:W-:-:S05]  /*0530*/  FADD R5, R5, R12 ;  /* 0x0000000c05057221 */ /* 0x001fca0000000000 */
[----:B------:R-:W0:Y:S02]  /*0540*/  SHFL.BFLY PT, R4, R5, 0x8, 0x1f ;  /* 0x0d001f0005047f89 */ /* 0x000e2400000e0000 */
[----:B0-----:R-:W-:-:S05]  /*0550*/  FADD R6, R5, R4 ;  /* 0x0000000405067221 */ /* 0x001fca0000000000 */
[----:B------:R-:W0:Y:S02]  /*0560*/  SHFL.BFLY PT, R7, R6, 0x4, 0x1f ;  /* 0x0c801f0006077f89 */ /* 0x000e2400000e0000 */
[----:B0-----:R-:W-:Y:S01]  /*0570*/  FADD R7, R6, R7 ;  /* 0x0000000706077221 */ /* 0x001fe20000000000 */
[----:B------:R-:W-:-:S04]  /*0580*/  IMAD.MOV.U32 R6, RZ, RZ, RZ ;  /* 0x000000ffff067224 */ /* 0x000fc800078e00ff */
[----:B------:R-:W0:Y:S02]  /*0590*/  SHFL.BFLY PT, R4, R7, 0x2, 0x1f ;  /* 0x0c401f0007047f89 */ /* 0x000e2400000e0000 */
[----:B0-----:R-:W-:Y:S01]  /*05a0*/  FADD R8, R7, R4 ;  /* 0x0000000407087221 */ /* 0x001fe20000000000 */
[----:B------:R-:W-:-:S04]  /*05b0*/  IMAD.WIDE.U32 R4, R15, 0x8, R2 ;  /* 0x000000080f047825 */ /* 0x000fc800078e0002 */
[----:B------:R-:W0:Y:S02]  /*05c0*/  SHFL.BFLY PT, R9, R8, 0x1, 0x1f ;  /* 0x0c201f0008097f89 */ /* 0x000e2400000e0000 */
[----:B0-----:R-:W-:-:S05]  /*05d0*/  FADD R9, R8, R9 ;  /* 0x0000000908097221 */ /* 0x001fca0000000000 */
[----:B------:R0:W-:Y:S01]  /*05e0*/  ST.E desc[UR6][R4.64+0x20], R9 ;  /* 0x0000200904007985 */ /* 0x0001e2000c101906 */
[----:B------:R-:W-:Y:S01]  /*05f0*/  NOP ;  /* 0x0000000000007918 */ /* 0x000fe20000000000 */
[----:B------:R-:W-:Y:S05]  /*0600*/  @P0 BRA `(.L_x_8) ;  /* 0x00000000000c0947 */ /* 0x000fea0003800000 */
[----:B------:R1:W-:Y:S06]  /*0610*/  MEMBAR.ALL.CTA ;  /* 0x0000000000007992 */ /* 0x0003ec0000008000 */
[----:B-1----:R1:W2:Y:S02]  /*0620*/  ATOM.E.OR.STRONG.SM PT, R6, desc[UR6][R2.64+0x8], R17 ;  /* 0x800008110206798a */ /* 0x0022a4000b1eb106 */
[----:B--2---:R-:W-:Y:S01]  /*0630*/  NOP ;  /* 0x0000000000007918 */ /* 0x004fe20000000000 */
.L_x_8:
[----:B------:R-:W-:Y:S05]  /*0640*/  BSYNC.RECONVERGENT B0 ;  /* 0x0000000000007941 */ /* 0x000fea0003800200 */
.L_x_7:
[----:B------:R-:W2:Y:S01]  /*0650*/  SHFL.IDX PT, R7, R6, RZ, 0x1f ;  /* 0x00001fff06077589 */ /* 0x000ea200000e0000 */
[----:B------:R-:W-:Y:S01]  /*0660*/  IMAD.MOV.U32 R11, RZ, RZ, 0xff ;  /* 0x000000ffff0b7424 */ /* 0x000fe200078e00ff */
[----:B------:R-:W-:Y:S01]  /*0670*/  LOP3.LUT R8, R15, 0x7fffff8, RZ, 0xc0, !PT ;  /* 0x07fffff80f087812 */ /* 0x000fe200078ec0ff */
[----:B------:R-:W-:Y:S03]  /*0680*/  BSSY B0, `(.L_x_9) ;  /* 0x0000031000007945 */ /* 0x000fe60003800000 */
[----:B------:R-:W-:-:S04]  /*0690*/  SHF.L.U32 R8, R11, R8, RZ ;  /* 0x000000080b087219 */ /* 0x000fc800000006ff */
[----:B--2---:R-:W-:-:S04]  /*06a0*/  LOP3.LUT R7, R8, R7, R17, 0xe0, !PT ;  /* 0x0000000708077212 */ /* 0x004fc800078ee011 */
[----:B------:R-:W-:-:S13]  /*06b0*/  ISETP.NE.AND P1, PT, R7, R8, PT ;  /* 0x000000080700720c */ /* 0x000fda0003f25270 */
[----:B------:R-:W-:Y:S05]  /*06c0*/  @!P1 BRA `(.L_x_10) ;  /* 0x0000000000309947 */ /* 0x000fea0003800000 */
[----:B------:R-:W2:Y:S02]  /*06d0*/  LD.E.STRONG.SM R6, desc[UR6][R2.64+0x8] ;  /* 0x0000080602067980 */ /* 0x000ea4000c10b900 */
[----:B--2---:R-:W-:Y:S01]  /*06e0*/  NOP ;  /* 0x0000000000007918 */ /* 0x004fe20000000000 */
[----:B------:R-:W-:Y:S01]  /*06f0*/  BSSY B1, `(.L_x_11) ;  /* 0x0000008000017945 */ /* 0x000fe20003800000 */
[----:B------:R-:W-:-:S13]  /*0700*/  LOP3.LUT P0, RZ, R6, R17, RZ, 0xc0, !PT ;  /* 0x0000001106ff7212 */ /* 0x000fda000780c0ff */
[----:B------:R-:W-:Y:S05]  /*0710*/  @!P0 BRA `(.L_x_12) ;  /* 0x0000000000148947 */ /* 0x000fea0003800000 */
.L_x_13:
[----:B------:R-:W2:Y:S02]  /*0720*/  LD.E.STRONG.SM R6, desc[UR6][R2.64+0x8] ;  /* 0x0000080602067980 */ /* 0x000ea4000c10b900 */
[----:B--2---:R-:W-:Y:S01]  /*0730*/  NOP ;  /* 0x0000000000007918 */ /* 0x004fe20000000000 */
[----:B------:R-:W-:Y:S05]  /*0740*/  YIELD ;  /* 0x0000000000007946 */ /* 0x000fea0003800000 */
[----:B------:R-:W-:-:S13]  /*0750*/  LOP3.LUT P0, RZ, R6, R17, RZ, 0xc0, !PT ;  /* 0x0000001106ff7212 */ /* 0x000fda000780c0ff */
[----:B------:R-:W-:Y:S05]  /*0760*/  @P0 BRA `(.L_x_13) ;  /* 0xfffffffc00ec0947 */ /* 0x000fea000383ffff */
.L_x_12:
[----:B------:R-:W-:Y:S05]  /*0770*/  BSYNC B1 ;  /* 0x0000000000017941 */ /* 0x000fea0003800000 */
.L_x_11:
[----:B------:R-:W-:Y:S05]  /*0780*/  BRA `(.L_x_14) ;  /* 0x0000000000807947 */ /* 0x000fea0003800000 */
.L_x_10:
[----:B------:R-:W-:-:S13]  /*0790*/  LOP3.LUT P1, RZ, R13, 0x18, RZ, 0xc0, !PT ;  /* 0x000000180dff7812 */ /* 0x000fda000782c0ff */
[----:B------:R-:W-:Y:S05]  /*07a0*/  @P1 BRA `(.L_x_15) ;  /* 0x00000000004c1947 */ /* 0x000fea0003800000 */
[----:B------:R-:W-:-:S04]  /*07b0*/  LOP3.LUT R6, R15, 0x1fffff8, RZ, 0xc0, !PT ;  /* 0x01fffff80f067812 */ /* 0x000fc800078ec0ff */
[----:B------:R-:W-:-:S05]  /*07c0*/  LOP3.LUT R7, R6, 0x7, R13, 0xf8, !PT ;  /* 0x0000000706077812 */ /* 0x000fca00078ef80d */
[----:B------:R-:W-:-:S05]  /*07d0*/  IMAD.WIDE.U32 R6, R7, 0x8, R2 ;  /* 0x0000000807067825 */ /* 0x000fca00078e0002 */
[----:B0-----:R0:W5:Y:S01]  /*07e0*/  LD.E R9, desc[UR6][R6.64+0x20] ;  /* 0x0000200606097980 */ /* 0x001162000c101900 */
[----:B------:R-:W-:Y:S01]  /*07f0*/  VOTEU.ANY UR5, UPT, PT ;  /* 0x0000000000057886 */ /* 0x000fe200038e0100 */
[----:B------:R-:W2:Y:S02]  /*0800*/  S2R R10, SR_LANEID ;  /* 0x00000000000a7919 */ /* 0x000ea40000000000 */
[----:B--2---:R-:W-:-:S04]  /*0810*/  LOP3.LUT R10, R10, 0xfffffff8, RZ, 0xc0, !PT ;  /* 0xfffffff80a0a7812 */ /* 0x004fc800078ec0ff */
[----:B------:R-:W-:-:S04]  /*0820*/  SHF.L.U32 R10, R11, R10, RZ ;  /* 0x0000000a0b0a7219 */ /* 0x000fc800000006ff */
[----:B------:R-:W2:Y:S08]  /*0830*/  MATCH.ANY R11, R10 ;  /* 0x000000000a0b73a1 */ /* 0x000eb000000e8000 */
[----:B------:R-:W3:Y:S01]  /*0840*/  REDUX.OR UR4, R10 ;  /* 0x000000000a0473c4 */ /* 0x000ee20000004000 */
[----:B--2---:R-:W-:-:S13]  /*0850*/  LOP3.LUT P1, RZ, R10, UR5, R11, 0x40, !PT ;  /* 0x000000050aff7c12 */ /* 0x004fda000f82400b */
[----:B0--3--:R-:W-:Y:S05]  /*0860*/  @!P1 BRA.DIV UR4, `(.L_x_16) ;  /* 0x0000000204689947 */ /* 0x009fea000b800000 */
[----:B-----5:R-:W0:Y:S02]  /*0870*/  SHFL.BFLY PT, R12, R9, 0x4, 0x181f ;  /* 0x0c981f00090c7f89 */ /* 0x020e2400000e0000 */
[----:B0-----:R-:W-:-:S05]  /*0880*/  FADD R11, R9, R12 ;  /* 0x0000000c090b7221 */ /* 0x001fca0000000000 */
[----:B------:R-:W0:Y:S02]  /*0890*/  SHFL.BFLY PT, R12, R11, 0x2, 0x181f ;  /* 0x0c581f000b0c7f89 */ /* 0x000e2400000e0000 */
[----:B0-----:R-:W-:-:S05]  /*08a0*/  FADD R15, R11, R12 ;  /* 0x0000000c0b0f7221 */ /* 0x001fca0000000000 */
[----:B------:R0:W2:Y:S02]  /*08b0*/  SHFL.BFLY PT, R12, R15, 0x1, 0x181f ;  /* 0x0c381f000f0c7f89 */ /* 0x0000a400000e0000 */
.L_x_23:
[----:B0-2---:R-:W-:-:S05]  /*08c0*/  FADD R15, R15, R12 ;  /* 0x0000000c0f0f7221 */ /* 0x005fca0000000000 */
[----:B------:R2:W-:Y:S02]  /*08d0*/  ST.E desc[UR6][R6.64+0x20], R15 ;  /* 0x0000200f06007985 */ /* 0x0005e4000c101906 */
.L_x_15:
[----:B------:R-:W-:Y:S05]  /*08e0*/  WARPSYNC.ALL ;  /* 0x0000000000007948 */ /* 0x000fea0003800000 */
[----:B------:R-:W-:Y:S05]  /*08f0*/  @P0 BRA `(.L_x_14) ;  /* 0x0000000000240947 */ /* 0x000fea0003800000 */
[----:B--2---:R-:W2:Y:S01]  /*0900*/  S2R R6, SR_LANEID ;  /* 0x0000000000067919 */ /* 0x004ea20000000000 */
[----:B------:R-:W-:Y:S01]  /*0910*/  LOP3.LUT R8, RZ, R8, RZ, 0x33, !PT ;  /* 0x00000008ff087212 */ /* 0x000fe200078e33ff */
[----:B------:R-:W-:Y:S02]  /*0920*/  VOTEU.ANY UR4, UPT, PT ;  /* 0x0000000000047886 */ /* 0x000fe400038e0100 */
[----:B------:R-:W-:Y:S01]  /*0930*/  UFLO.U32 UR4, UR4 ;  /* 0x00000004000472bd */ /* 0x000fe200080e0000 */
[----:B------:R-:W3:Y:S02]  /*0940*/  REDUX UR5, R8 ;  /* 0x00000000080573c4 */ /* 0x000ee40000000000 */
[----:B---3--:R-:W-:-:S03]  /*0950*/  IMAD.U32 R7, RZ, RZ, UR5 ;  /* 0x00000005ff077e24 */ /* 0x008fc6000f8e00ff */
[----:B--2---:R-:W-:-:S13]  /*0960*/  ISETP.EQ.U32.AND P0, PT, R6, UR4, PT ;  /* 0x0000000406007c0c */ /* 0x004fda000bf02070 */
[----:B------:R2:W-:Y:S06]  /*0970*/  @P0 MEMBAR.ALL.CTA ;  /* 0x0000000000000992 */ /* 0x0005ec0000008000 */
[----:B--2---:R3:W-:Y:S02]  /*0980*/  @P0 ATOM.E.AND.STRONG.SM PT, RZ, desc[UR6][R2.64+0x8], R7 ;  /* 0x8000080702ff098a */ /* 0x0047e4000a9eb106 */
.L_x_14:
[----:B------:R-:W-:Y:S05]  /*0990*/  BSYNC B0 ;  /* 0x0000000000007941 */ /* 0x000fea0003800000 */
.L_x_9:
[----:B------:R-:W-:-:S13]  /*09a0*/  LOP3.LUT P0, RZ, R13, 0xff, RZ, 0xc0, !PT ;  /* 0x000000ff0dff7812 */ /* 0x000fda000780c0ff */
[----:B------:R-:W-:Y:S05]  /*09b0*/  @P0 EXIT ;  /* 0x000000000000094d */ /* 0x000fea0003800000 */
[----:B0-----:R-:W4:Y:S01]  /*09c0*/  LD.E R5, desc[UR6][R4.64+0x20] ;  /* 0x0000200604057980 */ /* 0x001f22000c101900 */
[----:B-1-3--:R-:W0:Y:S02]  /*09d0*/  LDC.64 R2, c[0x0][0x398] ;  /* 0x0000e600ff027b82 */ /* 0x00ae240000000a00 */
[----:B0-----:R-:W-:-:S05]  /*09e0*/  IMAD.WIDE.U32 R2, R0, 0x4, R2 ;  /* 0x0000000400027825 */ /* 0x001fca00078e0002 */
[----:B----4-:R-:W-:Y:S01]  /*09f0*/  REDG.E.ADD.F32.FTZ.RN.STRONG.GPU desc[UR6][R2.64], R5 ;  /* 0x00000005020079a6 */ /* 0x010fe2000c12f306 */
[----:B------:R-:W-:Y:S05]  /*0a00*/  EXIT ;  /* 0x000000000000794d */ /* 0x000fea0003800000 */
.L_x_16:
[----:B------:R-:W-:Y:S01]  /*0a10*/  BSSY B1, `(.L_x_17) ;  /* 0x0000006000017945 */ /* 0x000fe20003800000 */
[----:B------:R-:W-:Y:S01]  /*0a20*/  MOV R12, 0x4 ;  /* 0x00000004000c7802 */ /* 0x000fe20000000f00 */
[----:B-1----:R-:W-:-:S07]  /*0a30*/  IMAD.MOV.U32 R17, RZ, RZ, 0x181f ;  /* 0x0000181fff117424 */ /* 0x002fce00078e00ff */
[----:B-----5:R-:W-:Y:S05]  /*0a40*/  WARPSYNC.COLLECTIVE R10, `(.L_x_18) ;  /* 0x000000000a087348 */ /* 0x020fea0003c00000 */
[----:B-----5:R0:W1:Y:S02]  /*0a50*/  SHFL.BFLY P1, R12, R9, R12, R17 ;  /* 0x0c00000c090c7389 */ /* 0x0200640000020011 */
[----:B01----:R-:W-:Y:S05]  /*0a60*/  ENDCOLLECTIVE ;  /* 0x000000000000791b */ /* 0x003fea0003800000 */
.L_x_18:
[----:B------:R-:W-:Y:S05]  /*0a70*/  BSYNC B1 ;  /* 0x0000000000017941 */ /* 0x000fea0003800000 */
.L_x_17:
[----:B------:R-:W-:Y:S01]  /*0a80*/  FADD R11, R9, R12 ;  /* 0x0000000c090b7221 */ /* 0x000fe20000000000 */
[----:B------:R-:W-:Y:S01]  /*0a90*/  HFMA2 R12, -RZ, RZ, 0, 1.1920928955078125e-07 ;  /* 0x00000002ff0c7431 */ /* 0x000fe200000001ff */
[----:B------:R-:W-:Y:S01]  /*0aa0*/  BSSY B1, `(.L_x_19) ;  /* 0x0000006000017945 */ /* 0x000fe20003800000 */
[----:B------:R-:W-:Y:S02]  /*0ab0*/  IMAD.MOV.U32 R17, RZ, RZ, 0x181f ;  /* 0x0000181fff117424 */ /* 0x000fe400078e00ff */
[----:B------:R-:W-:-:S07]  /*0ac0*/  IMAD.MOV.U32 R9, RZ, RZ, R11 ;  /* 0x000000ffff097224 */ /* 0x000fce00078e000b */
[----:B------:R-:W-:Y:S05]  /*0ad0*/  WARPSYNC.COLLECTIVE R10, `(.L_x_20) ;  /* 0x000000000a087348 */ /* 0x000fea0003c00000 */
[----:B------:R0:W1:Y:S02]  /*0ae0*/  SHFL.BFLY P1, R12, R9, R12, R17 ;  /* 0x0c00000c090c7389 */ /* 0x0000640000020011 */
[----:B01----:R-:W-:Y:S05]  /*0af0*/  ENDCOLLECTIVE ;  /* 0x000000000000791b */ /* 0x003fea0003800000 */
.L_x_20:
[----:B------:R-:W-:Y:S05]  /*0b00*/  BSYNC B1 ;  /* 0x0000000000017941 */ /* 0x000fea0003800000 */
.L_x_19:
[----:B------:R-:W-:Y:S01]  /*0b10*/  FADD R15, R11, R12 ;  /* 0x0000000c0b0f7221 */ /* 0x000fe20000000000 */
[----:B------:R-:W-:Y:S01]  /*0b20*/  BSSY B1, `(.L_x_21) ;  /* 0x0000007000017945 */ /* 0x000fe20003800000 */
[----:B------:R-:W-:Y:S01]  /*0b30*/  MOV R12, 0x1 ;  /* 0x00000001000c7802 */ /* 0x000fe20000000f00 */
[----:B------:R-:W-:Y:S02]  /*0b40*/  IMAD.MOV.U32 R17, RZ, RZ, 0x181f ;  /* 0x0000181fff117424 */ /* 0x000fe400078e00ff */
[----:B------:R-:W-:-:S07]  /*0b50*/  IMAD.MOV.U32 R9, RZ, RZ, R15 ;  /* 0x000000ffff097224 */ /* 0x000fce00078e000f */
[----:B------:R-:W-:Y:S05]  /*0b60*/  WARPSYNC.COLLECTIVE R10, `(.L_x_22) ;  /* 0x000000000a087348 */ /* 0x000fea0003c00000 */
[----:B------:R0:W1:Y:S02]  /*0b70*/  SHFL.BFLY P1, R12, R9, R12, R17 ;  /* 0x0c00000c090c7389 */ /* 0x0000640000020011 */
[----:B01----:R-:W-:Y:S05]  /*0b80*/  ENDCOLLECTIVE ;  /* 0x000000000000791b */ /* 0x003fea0003800000 */
.L_x_22:
[----:B------:R-:W-:Y:S05]  /*0b90*/  BSYNC B1 ;  /* 0x0000000000017941 */ /* 0x000fea0003800000 */
.L_x_21:
[----:B------:R-:W-:Y:S05]  /*0ba0*/  BRA `(.L_x_23) ;  /* 0xfffffffc00447947 */ /* 0x000fea000383ffff */
.L_x_24:
        /* <DEDUP_REMOVED lines=13> */
.L_x_26:


//--------------------- .nv.shared.reserved.0     --------------------------
	.section	.nv.shared.reserved.0,"aw",@nobits
	.weak		__nv_reservedSMEM_offset_0_alias
	.size		__nv_reservedSMEM_offset_0_alias, 0, 64
	.other		__nv_reservedSMEM_offset_0_alias,@"STO_CUDA_RESERVED_SHARED STV_DEFAULT"
__nv_reservedSMEM_offset_0_alias:
	.zero		0
	.zero		64


//--------------------- .nv.global                --------------------------
	.section	.nv.global,"aw",@nobits
.nv.global:
	.type		_ZN34_INTERNAL_214dc35f_4_k_cu_f6ec2f894cuda3std6ranges3__45__cpo9iter_moveE,@object
	.size		_ZN34_INTERNAL_214dc35f_4_k_cu_f6ec2f894cuda3std6ranges3__45__cpo9iter_moveE,(_ZN34_INTERNAL_214dc35f_4_k_cu_f6ec2f894cuda3std3__436_GLOBAL__N__214dc35f_4_k_cu_f6ec2f896ignoreE - _ZN34_INTERNAL_214dc35f_4_k_cu_f6ec2f894cuda3std6ranges3__45__cpo9iter_moveE)
_ZN34_INTERNAL_214dc35f_4_k_cu_f6ec2f894cuda3std6ranges3__45__cpo9iter_moveE:
	.zero		1
	.type		_ZN34_INTERNAL_214dc35f_4_k_cu_f6ec2f894cuda3std3__436_GLOBAL__N__214dc35f_4_k_cu_f6ec2f896ignoreE,@object
	.size		_ZN34_INTERNAL_214dc35f_4_k_cu_f6ec2f894cuda3std3__436_GLOBAL__N__214dc35f_4_k_cu_f6ec2f896ignoreE,(_ZN34_INTERNAL_214dc35f_4_k_cu_f6ec2f894cuda3std3__45__cpo4cendE - _ZN34_INTERNAL_214dc35f_4_k_cu_f6ec2f894cuda3std3__436_GLOBAL__N__214dc35f_4_k_cu_f6ec2f896ignoreE)
_ZN34_INTERNAL_214dc35f_4_k_cu_f6ec2f894cuda3std3__436_GLOBAL__N__214dc35f_4_k_cu_f6ec2f896ignoreE:
	.zero		1
	.type		_ZN34_INTERNAL_214dc35f_4_k_cu_f6ec2f894cuda3std3__45__cpo4cendE,@object
	.size		_ZN34_INTERNAL_214dc35f_4_k_cu_f6ec2f894cuda3std3__45__cpo4cendE,(_ZN34_INTERNAL_214dc35f_4_k_cu_f6ec2f894cuda3std3__45__cpo3endE - _ZN34_INTERNAL_214dc35f_4_k_cu_f6ec2f894cuda3std3__45__cpo4cendE)
_ZN34_INTERNAL_214dc35f_4_k_cu_f6ec2f894cuda3std3__45__cpo4cendE:
	.zero		1
	.type		_ZN34_INTERNAL_214dc35f_4_k_cu_f6ec2f894cuda3std3__45__cpo3endE,@object
	.size		_ZN34_INTERNAL_214dc35f_4_k_cu_f6ec2f894cuda3std3__45__cpo3endE,(_ZN34_INTERNAL_214dc35f_4_k_cu_f6ec2f894cuda3std3__48in_placeE - _ZN34_INTERNAL_214dc35f_4_k_cu_f6ec2f894cuda3std3__45__cpo3endE)
_ZN34_INTERNAL_214dc35f_4_k_cu_f6ec2f894cuda3std3__45__cpo3endE:
	.zero		1
	.type		_ZN34_INTERNAL_214dc35f_4_k_cu_f6ec2f894cuda3std3__48in_placeE,@object
	.size		_ZN34_INTERNAL_214dc35f_4_k_cu_f6ec2f894cuda3std3__48in_placeE,(_ZN34_INTERNAL_214dc35f_4_k_cu_f6ec2f894cuda3std6ranges3__45__cpo7advanceE - _ZN34_INTERNAL_214dc35f_4_k_cu_f6ec2f894cuda3std3__48in_placeE)
_ZN34_INTERNAL_214dc35f_4_k_cu_f6ec2f894cuda3std3__48in_placeE:
	.zero		1
	.type		_ZN34_INTERNAL_214dc35f_4_k_cu_f6ec2f894cuda3std6ranges3__45__cpo7advanceE,@object
	.size		_ZN34_INTERNAL_214dc35f_4_k_cu_f6ec2f894cuda3std6ranges3__45__cpo7advanceE,(_ZN34_INTERNAL_214dc35f_4_k_cu_f6ec2f894cuda3std3__45__cpo5beginE - _ZN34_INTERNAL_214dc35f_4_k_cu_f6ec2f894cuda3std6ranges3__45__cpo7advanceE)
_ZN34_INTERNAL_214dc35f_4_k_cu_f6ec2f894cuda3std6ranges3__45__cpo7advanceE:
	.zero		1
	.type		_ZN34_INTERNAL_214dc35f_4_k_cu_f6ec2f894cuda3std3__45__cpo5beginE,@object
	.size		_ZN34_INTERNAL_214dc35f_4_k_cu_f6ec2f894cuda3std3__45__cpo5beginE,(_ZN34_INTERNAL_214dc35f_4_k_cu_f6ec2f894cuda3std3__419piecewise_constructE - _ZN34_INTERNAL_214dc35f_4_k_cu_f6ec2f894cuda3std3__45__cpo5beginE)
_ZN34_INTERNAL_214dc35f_4_k_cu_f6ec2f894cuda3std3__45__cpo5beginE:
	.zero		1
	.type		_ZN34_INTERNAL_214dc35f_4_k_cu_f6ec2f894cuda3std3__419piecewise_constructE,@object
	.size		_ZN34_INTERNAL_214dc35f_4_k_cu_f6ec2f894cuda3std3__419piecewise_constructE,(_ZN34_INTERNAL_214dc35f_4_k_cu_f6ec2f894cuda3std3__45__cpo6cbeginE - _ZN34_INTERNAL_214dc35f_4_k_cu_f6ec2f894cuda3std3__419piecewise_constructE)
_ZN34_INTERNAL_214dc35f_4_k_cu_f6ec2f894cuda3std3__419piecewise_constructE:
	.zero		1
	.type		_ZN34_INTERNAL_214dc35f_4_k_cu_f6ec2f894cuda3std3__45__cpo6cbeginE,@object
	.size		_ZN34_INTERNAL_214dc35f_4_k_cu_f6ec2f894cuda3std3__45__cpo6cbeginE,(_ZN34_INTERNAL_214dc35f_4_k_cu_f6ec2f894cuda3std6ranges3__45__cpo4swapE - _ZN34_INTERNAL_214dc35f_4_k_cu_f6ec2f894cuda3std3__45__cpo6cbeginE)
_ZN34_INTERNAL_214dc35f_4_k_cu_f6ec2f894cuda3std3__45__cpo6cbeginE:
	.zero		1
	.type		_ZN34_INTERNAL_214dc35f_4_k_cu_f6ec2f894cuda3std6ranges3__45__cpo4swapE,@object
	.size		_ZN34_INTERNAL_214dc35f_4_k_cu_f6ec2f894cuda3std6ranges3__45__cpo4swapE,(.L_7 - _ZN34_INTERNAL_214dc35f_4_k_cu_f6ec2f894cuda3std6ranges3__45__cpo4swapE)
_ZN34_INTERNAL_214dc35f_4_k_cu_f6ec2f894cuda3std6ranges3__45__cpo4swapE:
	.zero		1
.L_7:


//--------------------- .nv.constant0._Z25SoftmaxBackwardGradKernelPKfS0_Pfii --------------------------
	.section	.nv.constant0._Z25SoftmaxBackwardGradKernelPKfS0_Pfii,"a",@progbits
	.sectionflags	@""
	.align	4
.nv.constant0._Z25SoftmaxBackwardGradKernelPKfS0_Pfii:
	.zero		928


//--------------------- .nv.constant0._Z24SoftmaxBackwardDotKernelPKfS0_PfS1_ii --------------------------
	.section	.nv.constant0._Z24SoftmaxBackwardDotKernelPKfS0_PfS1_ii,"a",@progbits
	.sectionflags	@""
	.align	4
.nv.constant0._Z24SoftmaxBackwardDotKernelPKfS0_PfS1_ii:
	.zero		936


//--------------------- SYMBOLS --------------------------

	.type		.nv.reservedSmem.offset0,@object
	.size		.nv.reservedSmem.offset0,0x4
